//
// Generated by NVIDIA NVVM Compiler
//
// Compiler Build ID: CL-36424714
// Cuda compilation tools, release 13.0, V13.0.88
// Based on NVVM 20.0.0
//

.version 9.0
.target sm_100
.address_size 64

	// .globl	_Z10vector_addPsS_S_

.visible .entry _Z10vector_addPsS_S_(
	.param .u64 .ptr .align 1 _Z10vector_addPsS_S__param_0,
	.param .u64 .ptr .align 1 _Z10vector_addPsS_S__param_1,
	.param .u64 .ptr .align 1 _Z10vector_addPsS_S__param_2
)
{
	.reg .b16 	%rs<4>;
	.reg .b32 	%r<2>;
	.reg .b64 	%rd<11>;

	ld.param.u64 	%rd1, [_Z10vector_addPsS_S__param_0];
	ld.param.u64 	%rd2, [_Z10vector_addPsS_S__param_1];
	ld.param.u64 	%rd3, [_Z10vector_addPsS_S__param_2];
	cvta.to.global.u64 	%rd4, %rd3;
	cvta.to.global.u64 	%rd5, %rd2;
	cvta.to.global.u64 	%rd6, %rd1;
	mov.u32 	%r1, %tid.x;
	mul.wide.u32 	%rd7, %r1, 2;
	add.s64 	%rd8, %rd6, %rd7;
	ld.global.u16 	%rs1, [%rd8];
	add.s64 	%rd9, %rd5, %rd7;
	ld.global.u16 	%rs2, [%rd9];
	add.s16 	%rs3, %rs2, %rs1;
	add.s64 	%rd10, %rd4, %rd7;
	st.global.u16 	[%rd10], %rs3;
	ret;

}
	// .globl	_Z10vector_subPsS_S_
.visible .entry _Z10vector_subPsS_S_(
	.param .u64 .ptr .align 1 _Z10vector_subPsS_S__param_0,
	.param .u64 .ptr .align 1 _Z10vector_subPsS_S__param_1,
	.param .u64 .ptr .align 1 _Z10vector_subPsS_S__param_2
)
{
	.reg .b16 	%rs<4>;
	.reg .b32 	%r<2>;
	.reg .b64 	%rd<11>;

	ld.param.u64 	%rd1, [_Z10vector_subPsS_S__param_0];
	ld.param.u64 	%rd2, [_Z10vector_subPsS_S__param_1];
	ld.param.u64 	%rd3, [_Z10vector_subPsS_S__param_2];
	cvta.to.global.u64 	%rd4, %rd3;
	cvta.to.global.u64 	%rd5, %rd2;
	cvta.to.global.u64 	%rd6, %rd1;
	mov.u32 	%r1, %tid.x;
	mul.wide.u32 	%rd7, %r1, 2;
	add.s64 	%rd8, %rd6, %rd7;
	ld.global.u16 	%rs1, [%rd8];
	add.s64 	%rd9, %rd5, %rd7;
	ld.global.u16 	%rs2, [%rd9];
	sub.s16 	%rs3, %rs1, %rs2;
	add.s64 	%rd10, %rd4, %rd7;
	st.global.u16 	[%rd10], %rs3;
	ret;

}
	// .globl	_Z15bf16_vector_mulP13__nv_bfloat16S0_S0_
.visible .entry _Z15bf16_vector_mulP13__nv_bfloat16S0_S0_(
	.param .u64 .ptr .align 1 _Z15bf16_vector_mulP13__nv_bfloat16S0_S0__param_0,
	.param .u64 .ptr .align 1 _Z15bf16_vector_mulP13__nv_bfloat16S0_S0__param_1,
	.param .u64 .ptr .align 1 _Z15bf16_vector_mulP13__nv_bfloat16S0_S0__param_2
)
{
	.reg .b16 	%rs<4>;
	.reg .b32 	%r<2>;
	.reg .b64 	%rd<11>;

	ld.param.u64 	%rd1, [_Z15bf16_vector_mulP13__nv_bfloat16S0_S0__param_0];
	ld.param.u64 	%rd2, [_Z15bf16_vector_mulP13__nv_bfloat16S0_S0__param_1];
	ld.param.u64 	%rd3, [_Z15bf16_vector_mulP13__nv_bfloat16S0_S0__param_2];
	cvta.to.global.u64 	%rd4, %rd3;
	cvta.to.global.u64 	%rd5, %rd2;
	cvta.to.global.u64 	%rd6, %rd1;
	mov.u32 	%r1, %tid.x;
	mul.wide.u32 	%rd7, %r1, 2;
	add.s64 	%rd8, %rd6, %rd7;
	ld.global.u16 	%rs2, [%rd8];
	add.s64 	%rd9, %rd5, %rd7;
	ld.global.u16 	%rs3, [%rd9];
	// begin inline asm
	{ mul.bf16 %rs1,%rs2,%rs3; }

	// end inline asm
	add.s64 	%rd10, %rd4, %rd7;
	st.global.u16 	[%rd10], %rs1;
	ret;

}
	// .globl	_Z8bf16_fmaP13__nv_bfloat16S0_S0_S0_
.visible .entry _Z8bf16_fmaP13__nv_bfloat16S0_S0_S0_(
	.param .u64 .ptr .align 1 _Z8bf16_fmaP13__nv_bfloat16S0_S0_S0__param_0,
	.param .u64 .ptr .align 1 _Z8bf16_fmaP13__nv_bfloat16S0_S0_S0__param_1,
	.param .u64 .ptr .align 1 _Z8bf16_fmaP13__nv_bfloat16S0_S0_S0__param_2,
	.param .u64 .ptr .align 1 _Z8bf16_fmaP13__nv_bfloat16S0_S0_S0__param_3
)
{
	.reg .b16 	%rs<5>;
	.reg .b32 	%r<2>;
	.reg .b64 	%rd<14>;

	ld.param.u64 	%rd1, [_Z8bf16_fmaP13__nv_bfloat16S0_S0_S0__param_0];
	ld.param.u64 	%rd2, [_Z8bf16_fmaP13__nv_bfloat16S0_S0_S0__param_1];
	ld.param.u64 	%rd3, [_Z8bf16_fmaP13__nv_bfloat16S0_S0_S0__param_2];
	ld.param.u64 	%rd4, [_Z8bf16_fmaP13__nv_bfloat16S0_S0_S0__param_3];
	cvta.to.global.u64 	%rd5, %rd4;
	cvta.to.global.u64 	%rd6, %rd3;
	cvta.to.global.u64 	%rd7, %rd2;
	cvta.to.global.u64 	%rd8, %rd1;
	mov.u32 	%r1, %tid.x;
	mul.wide.u32 	%rd9, %r1, 2;
	add.s64 	%rd10, %rd8, %rd9;
	ld.global.u16 	%rs2, [%rd10];
	add.s64 	%rd11, %rd7, %rd9;
	ld.global.u16 	%rs3, [%rd11];
	add.s64 	%rd12, %rd6, %rd9;
	ld.global.u16 	%rs4, [%rd12];
	// begin inline asm
	{fma.rn.bf16 %rs1,%rs2,%rs3,%rs4;
}
	// end inline asm
	add.s64 	%rd13, %rd5, %rd9;
	st.global.u16 	[%rd13], %rs1;
	ret;

}
	// .globl	_Z10relu_int16PsS_
.visible .entry _Z10relu_int16PsS_(
	.param .u64 .ptr .align 1 _Z10relu_int16PsS__param_0,
	.param .u64 .ptr .align 1 _Z10relu_int16PsS__param_1
)
{
	.reg .b16 	%rs<3>;
	.reg .b32 	%r<2>;
	.reg .b64 	%rd<8>;

	ld.param.u64 	%rd1, [_Z10relu_int16PsS__param_0];
	ld.param.u64 	%rd2, [_Z10relu_int16PsS__param_1];
	cvta.to.global.u64 	%rd3, %rd1;
	mov.u32 	%r1, %tid.x;
	mul.wide.u32 	%rd4, %r1, 2;
	add.s64 	%rd5, %rd3, %rd4;
	ld.global.u16 	%rs1, [%rd5];
	max.s16 	%rs2, %rs1, 0;
	cvta.to.global.u64 	%rd6, %rd2;
	add.s64 	%rd7, %rd6, %rd4;
	st.global.u16 	[%rd7], %rs2;
	ret;

}
	// .globl	_Z9relu_bf16P13__nv_bfloat16S0_
.visible .entry _Z9relu_bf16P13__nv_bfloat16S0_(
	.param .u64 .ptr .align 1 _Z9relu_bf16P13__nv_bfloat16S0__param_0,
	.param .u64 .ptr .align 1 _Z9relu_bf16P13__nv_bfloat16S0__param_1
)
{
	.reg .pred 	%p<2>;
	.reg .b16 	%rs<6>;
	.reg .b32 	%r<2>;
	.reg .b32 	%f<2>;
	.reg .b64 	%rd<8>;

	ld.param.u64 	%rd1, [_Z9relu_bf16P13__nv_bfloat16S0__param_0];
	ld.param.u64 	%rd2, [_Z9relu_bf16P13__nv_bfloat16S0__param_1];
	cvta.to.global.u64 	%rd3, %rd1;
	mov.u32 	%r1, %tid.x;
	mul.wide.u32 	%rd4, %r1, 2;
	add.s64 	%rd5, %rd3, %rd4;
	ld.global.u16 	%rs3, [%rd5];
	mov.f32 	%f1, 0f00000000;
	// begin inline asm
	{  cvt.rn.bf16.f32 %rs1, %f1;}

	// end inline asm
	// begin inline asm
	{ .reg .pred __$temp3;
  setp.gt.bf16  __$temp3, %rs3, %rs1;
  selp.u16 %rs2, 1, 0, __$temp3;}
	// end inline asm
	setp.eq.s16 	%p1, %rs2, 0;
	selp.b16 	%rs5, %rs1, %rs3, %p1;
	cvta.to.global.u64 	%rd6, %rd2;
	add.s64 	%rd7, %rd6, %rd4;
	st.global.u16 	[%rd7], %rs5;
	ret;

}


// ===== COMPILED SASS (sm_100) =====

	.target	sm_100

	.elftype	@"ET_EXEC"


//--------------------- .note.nv.tkinfo           --------------------------
	.section	.note.nv.tkinfo,"",@"SHT_NOTE"
	.sectionflags	@"SHF_NOTE_NV_TKINFO"
	.tkinfo
        /*0018*/ 	.word	0x00000002
        /*0030*/ 	.string	""
        /*0030*/ 	.string	"ptxas"
        /*0030*/ 	.string	"Cuda compilation tools, release 13.0, V13.0.88"
        /*0030*/ 	.string	"Build cuda_13.0.r13.0/compiler.36424714_0"
        /*0030*/ 	.string	"-arch sm_100 -m 64 "



//--------------------- .note.nv.cuinfo           --------------------------
	.section	.note.nv.cuinfo,"",@"SHT_NOTE"
	.sectionflags	@"SHF_NOTE_NV_CUINFO"
        /*0018*/ 	.short	0x0002
        /*001a*/ 	.short	0x0064
        /*001c*/ 	.short	0x0082
	.zero		2


//--------------------- .nv.info                  --------------------------
	.section	.nv.info,"",@"SHT_CUDA_INFO"
	.align	4


	//----- nvinfo : EIATTR_REGCOUNT
	.align		4
        /*0000*/ 	.byte	0x04, 0x2f
        /*0002*/ 	.short	(.L_1 - .L_0)
	.align		4
.L_0:
        /*0004*/ 	.word	index@(_Z10vector_addPsS_S_)
        /*0008*/ 	.word	0x0000000c


	//----- nvinfo : EIATTR_FRAME_SIZE
	.align		4
.L_1:
        /*000c*/ 	.byte	0x04, 0x11
        /*000e*/ 	.short	(.L_3 - .L_2)
	.align		4
.L_2:
        /*0010*/ 	.word	index@(_Z10vector_addPsS_S_)
        /*0014*/ 	.word	0x00000000


	//----- nvinfo : EIATTR_REGCOUNT
	.align		4
.L_3:
        /*0018*/ 	.byte	0x04, 0x2f
        /*001a*/ 	.short	(.L_5 - .L_4)
	.align		4
.L_4:
        /*001c*/ 	.word	index@(_Z10vector_subPsS_S_)
        /*0020*/ 	.word	0x0000000e


	//----- nvinfo : EIATTR_FRAME_SIZE
	.align		4
.L_5:
        /*0024*/ 	.byte	0x04, 0x11
        /*0026*/ 	.short	(.L_7 - .L_6)
	.align		4
.L_6:
        /*0028*/ 	.word	index@(_Z10vector_subPsS_S_)
        /*002c*/ 	.word	0x00000000


	//----- nvinfo : EIATTR_REGCOUNT
	.align		4
.L_7:
        /*0030*/ 	.byte	0x04, 0x2f
        /*0032*/ 	.short	(.L_9 - .L_8)
	.align		4
.L_8:
        /*0034*/ 	.word	index@(_Z15bf16_vector_mulP13__nv_bfloat16S0_S0_)
        /*0038*/ 	.word	0x0000000c


	//----- nvinfo : EIATTR_FRAME_SIZE
	.align		4
.L_9:
        /*003c*/ 	.byte	0x04, 0x11
        /*003e*/ 	.short	(.L_11 - .L_10)
	.align		4
.L_10:
        /*0040*/ 	.word	index@(_Z15bf16_vector_mulP13__nv_bfloat16S0_S0_)
        /*0044*/ 	.word	0x00000000


	//----- nvinfo : EIATTR_REGCOUNT
	.align		4
.L_11:
        /*0048*/ 	.byte	0x04, 0x2f
        /*004a*/ 	.short	(.L_13 - .L_12)
	.align		4
.L_12:
        /*004c*/ 	.word	index@(_Z8bf16_fmaP13__nv_bfloat16S0_S0_S0_)
        /*0050*/ 	.word	0x0000000e


	//----- nvinfo : EIATTR_FRAME_SIZE
	.align		4
.L_13:
        /*0054*/ 	.byte	0x04, 0x11
        /*0056*/ 	.short	(.L_15 - .L_14)
	.align		4
.L_14:
        /*0058*/ 	.word	index@(_Z8bf16_fmaP13__nv_bfloat16S0_S0_S0_)
        /*005c*/ 	.word	0x00000000


	//----- nvinfo : EIATTR_REGCOUNT
	.align		4
.L_15:
        /*0060*/ 	.byte	0x04, 0x2f
        /*0062*/ 	.short	(.L_17 - .L_16)
	.align		4
.L_16:
        /*0064*/ 	.word	index@(_Z10relu_int16PsS_)
        /*0068*/ 	.word	0x0000000a


	//----- nvinfo : EIATTR_FRAME_SIZE
	.align		4
.L_17:
        /*006c*/ 	.byte	0x04, 0x11
        /*006e*/ 	.short	(.L_19 - .L_18)
	.align		4
.L_18:
        /*0070*/ 	.word	index@(_Z10relu_int16PsS_)
        /*0074*/ 	.word	0x00000000


	//----- nvinfo : EIATTR_REGCOUNT
	.align		4
.L_19:
        /*0078*/ 	.byte	0x04, 0x2f
        /*007a*/ 	.short	(.L_21 - .L_20)
	.align		4
.L_20:
        /*007c*/ 	.word	index@(_Z9relu_bf16P13__nv_bfloat16S0_)
        /*0080*/ 	.word	0x0000000a


	//----- nvinfo : EIATTR_FRAME_SIZE
	.align		4
.L_21:
        /*0084*/ 	.byte	0x04, 0x11
        /*0086*/ 	.short	(.L_23 - .L_22)
	.align		4
.L_22:
        /*0088*/ 	.word	index@(_Z9relu_bf16P13__nv_bfloat16S0_)
        /*008c*/ 	.word	0x00000000


	//----- nvinfo : EIATTR_MIN_STACK_SIZE
	.align		4
.L_23:
        /*0090*/ 	.byte	0x04, 0x12
        /*0092*/ 	.short	(.L_25 - .L_24)
	.align		4
.L_24:
        /*0094*/ 	.word	index@(_Z9relu_bf16P13__nv_bfloat16S0_)
        /*0098*/ 	.word	0x00000000


	//----- nvinfo : EIATTR_MIN_STACK_SIZE
	.align		4
.L_25:
        /*009c*/ 	.byte	0x04, 0x12
        /*009e*/ 	.short	(.L_27 - .L_26)
	.align		4
.L_26:
        /*00a0*/ 	.word	index@(_Z10relu_int16PsS_)
        /*00a4*/ 	.word	0x00000000


	//----- nvinfo : EIATTR_MIN_STACK_SIZE
	.align		4
.L_27:
        /*00a8*/ 	.byte	0x04, 0x12
        /*00aa*/ 	.short	(.L_29 - .L_28)
	.align		4
.L_28:
        /*00ac*/ 	.word	index@(_Z8bf16_fmaP13__nv_bfloat16S0_S0_S0_)
        /*00b0*/ 	.word	0x00000000


	//----- nvinfo : EIATTR_MIN_STACK_SIZE
	.align		4
.L_29:
        /*00b4*/ 	.byte	0x04, 0x12
        /*00b6*/ 	.short	(.L_31 - .L_30)
	.align		4
.L_30:
        /*00b8*/ 	.word	index@(_Z15bf16_vector_mulP13__nv_bfloat16S0_S0_)
        /*00bc*/ 	.word	0x00000000


	//----- nvinfo : EIATTR_MIN_STACK_SIZE
	.align		4
.L_31:
        /*00c0*/ 	.byte	0x04, 0x12
        /*00c2*/ 	.short	(.L_33 - .L_32)
	.align		4
.L_32:
        /*00c4*/ 	.word	index@(_Z10vector_subPsS_S_)
        /*00c8*/ 	.word	0x00000000


	//----- nvinfo : EIATTR_MIN_STACK_SIZE
	.align		4
.L_33:
        /*00cc*/ 	.byte	0x04, 0x12
        /*00ce*/ 	.short	(.L_35 - .L_34)
	.align		4
.L_34:
        /*00d0*/ 	.word	index@(_Z10vector_addPsS_S_)
        /*00d4*/ 	.word	0x00000000
.L_35:


//--------------------- .nv.compat                --------------------------
	.section	.nv.compat,"",@"SHT_CUDA_COMPAT_INFO"
	.align	4
        /*0000*/ 	.byte	0x02, 0x09, 0x00, 0x00, 0x02, 0x02, 0x01, 0x00, 0x02, 0x05, 0x05, 0x00, 0x03, 0x07, 0x01, 0x01
        /*0010*/ 	.byte	0x02, 0x03, 0x00, 0x00, 0x02, 0x06, 0x01, 0x00, 0x04, 0x0b, 0x08, 0x00, 0x09, 0x00, 0x00, 0x00
        /*0020*/ 	.byte	0x00, 0x00, 0x00, 0x00


//--------------------- .nv.info._Z9relu_bf16P13__nv_bfloat16S0_ --------------------------
	.section	.nv.info._Z9relu_bf16P13__nv_bfloat16S0_,"",@"SHT_CUDA_INFO"
	.sectionflags	@""
	.align	4


	//----- nvinfo : EIATTR_CUDA_API_VERSION
	.align		4
        /*0000*/ 	.byte	0x04, 0x37
        /*0002*/ 	.short	(.L_37 - .L_36)
.L_36:
        /*0004*/ 	.word	0x00000082


	//----- nvinfo : EIATTR_KPARAM_INFO
	.align		4
.L_37:
        /*0008*/ 	.byte	0x04, 0x17
        /*000a*/ 	.short	(.L_39 - .L_38)
.L_38:
        /*000c*/ 	.word	0x00000000
        /*0010*/ 	.short	0x0001
        /*0012*/ 	.short	0x0008
        /*0014*/ 	.byte	0x00, 0xf5, 0x21, 0x00


	//----- nvinfo : EIATTR_KPARAM_INFO
	.align		4
.L_39:
        /*0018*/ 	.byte	0x04, 0x17
        /*001a*/ 	.short	(.L_41 - .L_40)
.L_40:
        /*001c*/ 	.word	0x00000000
        /*0020*/ 	.short	0x0000
        /*0022*/ 	.short	0x0000
        /*0024*/ 	.byte	0x00, 0xf5, 0x21, 0x00


	//----- nvinfo : EIATTR_SPARSE_MMA_MASK
	.align		4
.L_41:
        /*0028*/ 	.byte	0x03, 0x50
        /*002a*/ 	.short	0x0000


	//----- nvinfo : EIATTR_MAXREG_COUNT
	.align		4
        /*002c*/ 	.byte	0x03, 0x1b
        /*002e*/ 	.short	0x00ff


	//----- nvinfo : EIATTR_MERCURY_ISA_VERSION
	.align		4
        /*0030*/ 	.byte	0x03, 0x5f
        /*0032*/ 	.short	0x0101


	//----- nvinfo : EIATTR_VRC_CTA_INIT_COUNT
	.align		4
        /*0034*/ 	.byte	0x02, 0x4a
	.zero		1
	.zero		1


	//----- nvinfo : EIATTR_EXIT_INSTR_OFFSETS
	.align		4
        /*0038*/ 	.byte	0x04, 0x1c
        /*003a*/ 	.short	(.L_43 - .L_42)


	//   ....[0]....
.L_42:
        /*003c*/ 	.word	0x000000b0


	//----- nvinfo : EIATTR_CBANK_PARAM_SIZE
	.align		4
.L_43:
        /*0040*/ 	.byte	0x03, 0x19
        /*0042*/ 	.short	0x0010


	//----- nvinfo : EIATTR_PARAM_CBANK
	.align		4
        /*0044*/ 	.byte	0x04, 0x0a
        /*0046*/ 	.short	(.L_45 - .L_44)
	.align		4
.L_44:
        /*0048*/ 	.word	index@(.nv.constant0._Z9relu_bf16P13__nv_bfloat16S0_)
        /*004c*/ 	.short	0x0380
        /*004e*/ 	.short	0x0010


	//----- nvinfo : EIATTR_SW_WAR
	.align		4
.L_45:
        /*0050*/ 	.byte	0x04, 0x36
        /*0052*/ 	.short	(.L_47 - .L_46)
.L_46:
        /*0054*/ 	.word	0x00000008
.L_47:


//--------------------- .nv.info._Z10relu_int16PsS_ --------------------------
	.section	.nv.info._Z10relu_int16PsS_,"",@"SHT_CUDA_INFO"
	.sectionflags	@""
	.align	4


	//----- nvinfo : EIATTR_CUDA_API_VERSION
	.align		4
        /*0000*/ 	.byte	0x04, 0x37
        /*0002*/ 	.short	(.L_49 - .L_48)
.L_48:
        /*0004*/ 	.word	0x00000082


	//----- nvinfo : EIATTR_KPARAM_INFO
	.align		4
.L_49:
        /*0008*/ 	.byte	0x04, 0x17
        /*000a*/ 	.short	(.L_51 - .L_50)
.L_50:
        /*000c*/ 	.word	0x00000000
        /*0010*/ 	.short	0x0001
        /*0012*/ 	.short	0x0008
        /*0014*/ 	.byte	0x00, 0xf5, 0x21, 0x00


	//----- nvinfo : EIATTR_KPARAM_INFO
	.align		4
.L_51:
        /*0018*/ 	.byte	0x04, 0x17
        /*001a*/ 	.short	(.L_53 - .L_52)
.L_52:
        /*001c*/ 	.word	0x00000000
        /*0020*/ 	.short	0x0000
        /*0022*/ 	.short	0x0000
        /*0024*/ 	.byte	0x00, 0xf5, 0x21, 0x00


	//----- nvinfo : EIATTR_SPARSE_MMA_MASK
	.align		4
.L_53:
        /*0028*/ 	.byte	0x03, 0x50
        /*002a*/ 	.short	0x0000


	//----- nvinfo : EIATTR_MAXREG_COUNT
	.align		4
        /*002c*/ 	.byte	0x03, 0x1b
        /*002e*/ 	.short	0x00ff


	//----- nvinfo : EIATTR_MERCURY_ISA_VERSION
	.align		4
        /*0030*/ 	.byte	0x03, 0x5f
        /*0032*/ 	.short	0x0101


	//----- nvinfo : EIATTR_VRC_CTA_INIT_COUNT
	.align		4
        /*0034*/ 	.byte	0x02, 0x4a
	.zero		1
	.zero		1


	//----- nvinfo : EIATTR_EXIT_INSTR_OFFSETS
	.align		4
        /*0038*/ 	.byte	0x04, 0x1c
        /*003a*/ 	.short	(.L_55 - .L_54)


	//   ....[0]....
.L_54:
        /*003c*/ 	.word	0x000000a0


	//----- nvinfo : EIATTR_CBANK_PARAM_SIZE
	.align		4
.L_55:
        /*0040*/ 	.byte	0x03, 0x19
        /*0042*/ 	.short	0x0010


	//----- nvinfo : EIATTR_PARAM_CBANK
	.align		4
        /*0044*/ 	.byte	0x04, 0x0a
        /*0046*/ 	.short	(.L_57 - .L_56)
	.align		4
.L_56:
        /*0048*/ 	.word	index@(.nv.constant0._Z10relu_int16PsS_)
        /*004c*/ 	.short	0x0380
        /*004e*/ 	.short	0x0010


	//----- nvinfo : EIATTR_SW_WAR
	.align		4
.L_57:
        /*0050*/ 	.byte	0x04, 0x36
        /*0052*/ 	.short	(.L_59 - .L_58)
.L_58:
        /*0054*/ 	.word	0x00000008
.L_59:


//--------------------- .nv.info._Z8bf16_fmaP13__nv_bfloat16S0_S0_S0_ --------------------------
	.section	.nv.info._Z8bf16_fmaP13__nv_bfloat16S0_S0_S0_,"",@"SHT_CUDA_INFO"
	.sectionflags	@""
	.align	4


	//----- nvinfo : EIATTR_CUDA_API_VERSION
	.align		4
        /*0000*/ 	.byte	0x04, 0x37
        /*0002*/ 	.short	(.L_61 - .L_60)
.L_60:
        /*0004*/ 	.word	0x00000082


	//----- nvinfo : EIATTR_KPARAM_INFO
	.align		4
.L_61:
        /*0008*/ 	.byte	0x04, 0x17
        /*000a*/ 	.short	(.L_63 - .L_62)
.L_62:
        /*000c*/ 	.word	0x00000000
        /*0010*/ 	.short	0x0003
        /*0012*/ 	.short	0x0018
        /*0014*/ 	.byte	0x00, 0xf5, 0x21, 0x00


	//----- nvinfo : EIATTR_KPARAM_INFO
	.align		4
.L_63:
        /*0018*/ 	.byte	0x04, 0x17
        /*001a*/ 	.short	(.L_65 - .L_64)
.L_64:
        /*001c*/ 	.word	0x00000000
        /*0020*/ 	.short	0x0002
        /*0022*/ 	.short	0x0010
        /*0024*/ 	.byte	0x00, 0xf5, 0x21, 0x00


	//----- nvinfo : EIATTR_KPARAM_INFO
	.align		4
.L_65:
        /*0028*/ 	.byte	0x04, 0x17
        /*002a*/ 	.short	(.L_67 - .L_66)
.L_66:
        /*002c*/ 	.word	0x00000000
        /*0030*/ 	.short	0x0001
        /*0032*/ 	.short	0x0008
        /*0034*/ 	.byte	0x00, 0xf5, 0x21, 0x00


	//----- nvinfo : EIATTR_KPARAM_INFO
	.align		4
.L_67:
        /*0038*/ 	.byte	0x04, 0x17
        /*003a*/ 	.short	(.L_69 - .L_68)
.L_68:
        /*003c*/ 	.word	0x00000000
        /*0040*/ 	.short	0x0000
        /*0042*/ 	.short	0x0000
        /*0044*/ 	.byte	0x00, 0xf5, 0x21, 0x00


	//----- nvinfo : EIATTR_SPARSE_MMA_MASK
	.align		4
.L_69:
        /*0048*/ 	.byte	0x03, 0x50
        /*004a*/ 	.short	0x0000


	//----- nvinfo : EIATTR_MAXREG_COUNT
	.align		4
        /*004c*/ 	.byte	0x03, 0x1b
        /*004e*/ 	.short	0x00ff


	//----- nvinfo : EIATTR_MERCURY_ISA_VERSION
	.align		4
        /*0050*/ 	.byte	0x03, 0x5f
        /*0052*/ 	.short	0x0101


	//----- nvinfo : EIATTR_VRC_CTA_INIT_COUNT
	.align		4
        /*0054*/ 	.byte	0x02, 0x4a
	.zero		1
	.zero		1


	//----- nvinfo : EIATTR_EXIT_INSTR_OFFSETS
	.align		4
        /*0058*/ 	.byte	0x04, 0x1c
        /*005a*/ 	.short	(.L_71 - .L_70)


	//   ....[0]....
.L_70:
        /*005c*/ 	.word	0x00000100


	//----- nvinfo : EIATTR_CBANK_PARAM_SIZE
	.align		4
.L_71:
        /*0060*/ 	.byte	0x03, 0x19
        /*0062*/ 	.short	0x0020


	//----- nvinfo : EIATTR_PARAM_CBANK
	.align		4
        /*0064*/ 	.byte	0x04, 0x0a
        /*0066*/ 	.short	(.L_73 - .L_72)
	.align		4
.L_72:
        /*0068*/ 	.word	index@(.nv.constant0._Z8bf16_fmaP13__nv_bfloat16S0_S0_S0_)
        /*006c*/ 	.short	0x0380
        /*006e*/ 	.short	0x0020


	//----- nvinfo : EIATTR_SW_WAR
	.align		4
.L_73:
        /*0070*/ 	.byte	0x04, 0x36
        /*0072*/ 	.short	(.L_75 - .L_74)
.L_74:
        /*0074*/ 	.word	0x00000008
.L_75:


//--------------------- .nv.info._Z15bf16_vector_mulP13__nv_bfloat16S0_S0_ --------------------------
	.section	.nv.info._Z15bf16_vector_mulP13__nv_bfloat16S0_S0_,"",@"SHT_CUDA_INFO"
	.sectionflags	@""
	.align	4


	//----- nvinfo : EIATTR_CUDA_API_VERSION
	.align		4
        /*0000*/ 	.byte	0x04, 0x37
        /*0002*/ 	.short	(.L_77 - .L_76)
.L_76:
        /*0004*/ 	.word	0x00000082


	//----- nvinfo : EIATTR_KPARAM_INFO
	.align		4
.L_77:
        /*0008*/ 	.byte	0x04, 0x17
        /*000a*/ 	.short	(.L_79 - .L_78)
.L_78:
        /*000c*/ 	.word	0x00000000
        /*0010*/ 	.short	0x0002
        /*0012*/ 	.short	0x0010
        /*0014*/ 	.byte	0x00, 0xf5, 0x21, 0x00


	//----- nvinfo : EIATTR_KPARAM_INFO
	.align		4
.L_79:
        /*0018*/ 	.byte	0x04, 0x17
        /*001a*/ 	.short	(.L_81 - .L_80)
.L_80:
        /*001c*/ 	.word	0x00000000
        /*0020*/ 	.short	0x0001
        /*0022*/ 	.short	0x0008
        /*0024*/ 	.byte	0x00, 0xf5, 0x21, 0x00


	//----- nvinfo : EIATTR_KPARAM_INFO
	.align		4
.L_81:
        /*0028*/ 	.byte	0x04, 0x17
        /*002a*/ 	.short	(.L_83 - .L_82)
.L_82:
        /*002c*/ 	.word	0x00000000
        /*0030*/ 	.short	0x0000
        /*0032*/ 	.short	0x0000
        /*0034*/ 	.byte	0x00, 0xf5, 0x21, 0x00


	//----- nvinfo : EIATTR_SPARSE_MMA_MASK
	.align		4
.L_83:
        /*0038*/ 	.byte	0x03, 0x50
        /*003a*/ 	.short	0x0000


	//----- nvinfo : EIATTR_MAXREG_COUNT
	.align		4
        /*003c*/ 	.byte	0x03, 0x1b
        /*003e*/ 	.short	0x00ff


	//----- nvinfo : EIATTR_MERCURY_ISA_VERSION
	.align		4
        /*0040*/ 	.byte	0x03, 0x5f
        /*0042*/ 	.short	0x0101


	//----- nvinfo : EIATTR_VRC_CTA_INIT_COUNT
	.align		4
        /*0044*/ 	.byte	0x02, 0x4a
	.zero		1
	.zero		1


	//----- nvinfo : EIATTR_EXIT_INSTR_OFFSETS
	.align		4
        /*0048*/ 	.byte	0x04, 0x1c
        /*004a*/ 	.short	(.L_85 - .L_84)


	//   ....[0]....
.L_84:
        /*004c*/ 	.word	0x000000d0


	//----- nvinfo : EIATTR_CBANK_PARAM_SIZE
	.align		4
.L_85:
        /*0050*/ 	.byte	0x03, 0x19
        /*0052*/ 	.short	0x0018


	//----- nvinfo : EIATTR_PARAM_CBANK
	.align		4
        /*0054*/ 	.byte	0x04, 0x0a
        /*0056*/ 	.short	(.L_87 - .L_86)
	.align		4
.L_86:
        /*0058*/ 	.word	index@(.nv.constant0._Z15bf16_vector_mulP13__nv_bfloat16S0_S0_)
        /*005c*/ 	.short	0x0380
        /*005e*/ 	.short	0x0018


	//----- nvinfo : EIATTR_SW_WAR
	.align		4
.L_87:
        /*0060*/ 	.byte	0x04, 0x36
        /*0062*/ 	.short	(.L_89 - .L_88)
.L_88:
        /*0064*/ 	.word	0x00000008
.L_89:


//--------------------- .nv.info._Z10vector_subPsS_S_ --------------------------
	.section	.nv.info._Z10vector_subPsS_S_,"",@"SHT_CUDA_INFO"
	.sectionflags	@""
	.align	4


	//----- nvinfo : EIATTR_CUDA_API_VERSION
	.align		4
        /*0000*/ 	.byte	0x04, 0x37
        /*0002*/ 	.short	(.L_91 - .L_90)
.L_90:
        /*0004*/ 	.word	0x00000082


	//----- nvinfo : EIATTR_KPARAM_INFO
	.align		4
.L_91:
        /*0008*/ 	.byte	0x04, 0x17
        /*000a*/ 	.short	(.L_93 - .L_92)
.L_92:
        /*000c*/ 	.word	0x00000000
        /*0010*/ 	.short	0x0002
        /*0012*/ 	.short	0x0010
        /*0014*/ 	.byte	0x00, 0xf5, 0x21, 0x00


	//----- nvinfo : EIATTR_KPARAM_INFO
	.align		4
.L_93:
        /*0018*/ 	.byte	0x04, 0x17
        /*001a*/ 	.short	(.L_95 - .L_94)
.L_94:
        /*001c*/ 	.word	0x00000000
        /*0020*/ 	.short	0x0001
        /*0022*/ 	.short	0x0008
        /*0024*/ 	.byte	0x00, 0xf5, 0x21, 0x00


	//----- nvinfo : EIATTR_KPARAM_INFO
	.align		4
.L_95:
        /*0028*/ 	.byte	0x04, 0x17
        /*002a*/ 	.short	(.L_97 - .L_96)
.L_96:
        /*002c*/ 	.word	0x00000000
        /*0030*/ 	.short	0x0000
        /*0032*/ 	.short	0x0000
        /*0034*/ 	.byte	0x00, 0xf5, 0x21, 0x00


	//----- nvinfo : EIATTR_SPARSE_MMA_MASK
	.align		4
.L_97:
        /*0038*/ 	.byte	0x03, 0x50
        /*003a*/ 	.short	0x0000


	//----- nvinfo : EIATTR_MAXREG_COUNT
	.align		4
        /*003c*/ 	.byte	0x03, 0x1b
        /*003e*/ 	.short	0x00ff


	//----- nvinfo : EIATTR_MERCURY_ISA_VERSION
	.align		4
        /*0040*/ 	.byte	0x03, 0x5f
        /*0042*/ 	.short	0x0101


	//----- nvinfo : EIATTR_VRC_CTA_INIT_COUNT
	.align		4
        /*0044*/ 	.byte	0x02, 0x4a
	.zero		1
	.zero		1


	//----- nvinfo : EIATTR_EXIT_INSTR_OFFSETS
	.align		4
        /*0048*/ 	.byte	0x04, 0x1c
        /*004a*/ 	.short	(.L_99 - .L_98)


	//   ....[0]....
.L_98:
        /*004c*/ 	.word	0x000000f0


	//----- nvinfo : EIATTR_CBANK_PARAM_SIZE
	.align		4
.L_99:
        /*0050*/ 	.byte	0x03, 0x19
        /*0052*/ 	.short	0x0018


	//----- nvinfo : EIATTR_PARAM_CBANK
	.align		4
        /*0054*/ 	.byte	0x04, 0x0a
        /*0056*/ 	.short	(.L_101 - .L_100)
	.align		4
.L_100:
        /*0058*/ 	.word	index@(.nv.constant0._Z10vector_subPsS_S_)
        /*005c*/ 	.short	0x0380
        /*005e*/ 	.short	0x0018


	//----- nvinfo : EIATTR_SW_WAR
	.align		4
.L_101:
        /*0060*/ 	.byte	0x04, 0x36
        /*0062*/ 	.short	(.L_103 - .L_102)
.L_102:
        /*0064*/ 	.word	0x00000008
.L_103:


//--------------------- .nv.info._Z10vector_addPsS_S_ --------------------------
	.section	.nv.info._Z10vector_addPsS_S_,"",@"SHT_CUDA_INFO"
	.sectionflags	@""
	.align	4


	//----- nvinfo : EIATTR_CUDA_API_VERSION
	.align		4
        /*0000*/ 	.byte	0x04, 0x37
        /*0002*/ 	.short	(.L_105 - .L_104)
.L_104:
        /*0004*/ 	.word	0x00000082


	//----- nvinfo : EIATTR_KPARAM_INFO
	.align		4
.L_105:
        /*0008*/ 	.byte	0x04, 0x17
        /*000a*/ 	.short	(.L_107 - .L_106)
.L_106:
        /*000c*/ 	.word	0x00000000
        /*0010*/ 	.short	0x0002
        /*0012*/ 	.short	0x0010
        /*0014*/ 	.byte	0x00, 0xf5, 0x21, 0x00


	//----- nvinfo : EIATTR_KPARAM_INFO
	.align		4
.L_107:
        /*0018*/ 	.byte	0x04, 0x17
        /*001a*/ 	.short	(.L_109 - .L_108)
.L_108:
        /*001c*/ 	.word	0x00000000
        /*0020*/ 	.short	0x0001
        /*0022*/ 	.short	0x0008
        /*0024*/ 	.byte	0x00, 0xf5, 0x21, 0x00


	//----- nvinfo : EIATTR_KPARAM_INFO
	.align		4
.L_109:
        /*0028*/ 	.byte	0x04, 0x17
        /*002a*/ 	.short	(.L_111 - .L_110)
.L_110:
        /*002c*/ 	.word	0x00000000
        /*0030*/ 	.short	0x0000
        /*0032*/ 	.short	0x0000
        /*0034*/ 	.byte	0x00, 0xf5, 0x21, 0x00


	//----- nvinfo : EIATTR_SPARSE_MMA_MASK
	.align		4
.L_111:
        /*0038*/ 	.byte	0x03, 0x50
        /*003a*/ 	.short	0x0000


	//----- nvinfo : EIATTR_MAXREG_COUNT
	.align		4
        /*003c*/ 	.byte	0x03, 0x1b
        /*003e*/ 	.short	0x00ff


	//----- nvinfo : EIATTR_MERCURY_ISA_VERSION
	.align		4
        /*0040*/ 	.byte	0x03, 0x5f
        /*0042*/ 	.short	0x0101


	//----- nvinfo : EIATTR_VRC_CTA_INIT_COUNT
	.align		4
        /*0044*/ 	.byte	0x02, 0x4a
	.zero		1
	.zero		1


	//----- nvinfo : EIATTR_EXIT_INSTR_OFFSETS
	.align		4
        /*0048*/ 	.byte	0x04, 0x1c
        /*004a*/ 	.short	(.L_113 - .L_112)


	//   ....[0]....
.L_112:
        /*004c*/ 	.word	0x000000d0


	//----- nvinfo : EIATTR_CBANK_PARAM_SIZE
	.align		4
.L_113:
        /*0050*/ 	.byte	0x03, 0x19
        /*0052*/ 	.short	0x0018


	//----- nvinfo : EIATTR_PARAM_CBANK
	.align		4
        /*0054*/ 	.byte	0x04, 0x0a
        /*0056*/ 	.short	(.L_115 - .L_114)
	.align		4
.L_114:
        /*0058*/ 	.word	index@(.nv.constant0._Z10vector_addPsS_S_)
        /*005c*/ 	.short	0x0380
        /*005e*/ 	.short	0x0018


	//----- nvinfo : EIATTR_SW_WAR
	.align		4
.L_115:
        /*0060*/ 	.byte	0x04, 0x36
        /*0062*/ 	.short	(.L_117 - .L_116)
.L_116:
        /*0064*/ 	.word	0x00000008
.L_117:


//--------------------- .nv.callgraph             --------------------------
	.section	.nv.callgraph,"",@"SHT_CUDA_CALLGRAPH"
	.align	4
	.sectionentsize	8
	.align		4
        /*0000*/ 	.word	0x00000000
	.align		4
        /*0004*/ 	.word	0xffffffff
	.align		4
        /*0008*/ 	.word	0x00000000
	.align		4
        /*000c*/ 	.word	0xfffffffe
	.align		4
        /*0010*/ 	.word	0x00000000
	.align		4
        /*0014*/ 	.word	0xfffffffd
	.align		4
        /*0018*/ 	.word	0x00000000
	.align		4
        /*001c*/ 	.word	0xfffffffc


//--------------------- .text._Z9relu_bf16P13__nv_bfloat16S0_ --------------------------
	.section	.text._Z9relu_bf16P13__nv_bfloat16S0_,"ax",@progbits
	.align	128
        .global         _Z9relu_bf16P13__nv_bfloat16S0_
        .type           _Z9relu_bf16P13__nv_bfloat16S0_,@function
        .size           _Z9relu_bf16P13__nv_bfloat16S0_,(.L_x_6 - _Z9relu_bf16P13__nv_bfloat16S0_)
        .other          _Z9relu_bf16P13__nv_bfloat16S0_,@"STO_CUDA_ENTRY STV_DEFAULT"
_Z9relu_bf16P13__nv_bfloat16S0_:
.text._Z9relu_bf16P13__nv_bfloat16S0_:
[----:B------:R-:W-:Y:S01]  /*0000*/  LDC R1, c[0x0][0x37c] ;  /* 0x0000df00ff017b82 */ /* 0x000fe20000000800 */
[----:B------:R-:W0:Y:S07]  /*0010*/  S2R R7, SR_TID.X ;  /* 0x0000000000077919 */ /* 0x000e2e0000002100 */
[----:B------:R-:W0:Y:S01]  /*0020*/  LDC.64 R2, c[0x0][0x380] ;  /* 0x0000e000ff027b82 */ /* 0x000e220000000a00 */
[----:B------:R-:W1:Y:S07]  /*0030*/  LDCU.64 UR4, c[0x0][0x358] ;  /* 0x00006b00ff0477ac */ /* 0x000e6e0008000a00 */
[----:B------:R-:W2:Y:S01]  /*0040*/  LDC.64 R4, c[0x0][0x388] ;  /* 0x0000e200ff047b82 */ /* 0x000ea20000000a00 */
[----:B0-----:R-:W-:-:S06]  /*0050*/  IMAD.WIDE.U32 R2, R7, 0x2, R2 ;  /* 0x0000000207027825 */ /* 0x001fcc00078e0002 */
[----:B-1----:R-:W3:Y:S01]  /*0060*/  LDG.E.U16 R2, desc[UR4][R2.64] ;  /* 0x0000000402027981 */ /* 0x002ee2000c1e1500 */
[----:B--2---:R-:W-:Y:S01]  /*0070*/  IMAD.WIDE.U32 R4, R7, 0x2, R4 ;  /* 0x0000000207047825 */ /* 0x004fe200078e0004 */
[----:B---3--:R-:W-:-:S05]  /*0080*/  HSETP2.BF16_V2.GT.AND P0, PT, R2.H0_H0, RZ.H0_H0, PT ;  /* 0x200000ff02007234 */ /* 0x008fca0003f04802 */
[----:B------:R-:W-:-:S05]  /*0090*/  SEL R7, R2, RZ, P0 ;  /* 0x000000ff02077207 */ /* 0x000fca0000000000 */
[----:B------:R-:W-:Y:S01]  /*00a0*/  STG.E.U16 desc[UR4][R4.64], R7 ;  /* 0x0000000704007986 */ /* 0x000fe2000c101504 */
[----:B------:R-:W-:Y:S05]  /*00b0*/  EXIT ;  /* 0x000000000000794d */ /* 0x000fea0003800000 */
.L_x_0:
[----:B------:R-:W-:-:S00]  /*00c0*/  BRA `(.L_x_0) ;  /* 0xfffffffc00fc7947 */ /* 0x000fc0000383ffff */
[----:B------:R-:W-:-:S00]  /*00d0*/  NOP ;  /* 0x0000000000007918 */ /* 0x000fc00000000000 */
        /* <DEDUP_REMOVED lines=10> */
.L_x_6:


//--------------------- .text._Z10relu_int16PsS_  --------------------------
	.section	.text._Z10relu_int16PsS_,"ax",@progbits
	.align	128
        .global         _Z10relu_int16PsS_
        .type           _Z10relu_int16PsS_,@function
        .size           _Z10relu_int16PsS_,(.L_x_7 - _Z10relu_int16PsS_)
        .other          _Z10relu_int16PsS_,@"STO_CUDA_ENTRY STV_DEFAULT"
_Z10relu_int16PsS_:
.text._Z10relu_int16PsS_:
        /* <DEDUP_REMOVED lines=8> */
[----:B---3--:R-:W-:-:S05]  /*0080*/  VIMNMX.S16x2 R0, PT, PT, R2, RZ, !PT ;  /* 0x000000ff02007248 */ /* 0x008fca0007fe0300 */
[----:B------:R-:W-:Y:S01]  /*0090*/  STG.E.U16 desc[UR4][R4.64], R0 ;  /* 0x0000000004007986 */ /* 0x000fe2000c101504 */
[----:B------:R-:W-:Y:S05]  /*00a0*/  EXIT ;  /* 0x000000000000794d */ /* 0x000fea0003800000 */
.L_x_1:
        /* <DEDUP_REMOVED lines=13> */
.L_x_7:


//--------------------- .text._Z8bf16_fmaP13__nv_bfloat16S0_S0_S0_ --------------------------
	.section	.text._Z8bf16_fmaP13__nv_bfloat16S0_S0_S0_,"ax",@progbits
	.align	128
        .global         _Z8bf16_fmaP13__nv_bfloat16S0_S0_S0_
        .type           _Z8bf16_fmaP13__nv_bfloat16S0_S0_S0_,@function
        .size           _Z8bf16_fmaP13__nv_bfloat16S0_S0_S0_,(.L_x_8 - _Z8bf16_fmaP13__nv_bfloat16S0_S0_S0_)
        .other          _Z8bf16_fmaP13__nv_bfloat16S0_S0_S0_,@"STO_CUDA_ENTRY STV_DEFAULT"
_Z8bf16_fmaP13__nv_bfloat16S0_S0_S0_:
.text._Z8bf16_fmaP13__nv_bfloat16S0_S0_S0_:
[----:B------:R-:W-:Y:S01]  /*0000*/  LDC R1, c[0x0][0x37c] ;  /* 0x0000df00ff017b82 */ /* 0x000fe20000000800 */
[----:B------:R-:W0:Y:S07]  /*0010*/  S2R R11, SR_TID.X ;  /* 0x00000000000b7919 */ /* 0x000e2e0000002100 */
[----:B------:R-:W0:Y:S01]  /*0020*/  LDC.64 R2, c[0x0][0x380] ;  /* 0x0000e000ff027b82 */ /* 0x000e220000000a00 */
[----:B------:R-:W1:Y:S07]  /*0030*/  LDCU.64 UR4, c[0x0][0x358] ;  /* 0x00006b00ff0477ac */ /* 0x000e6e0008000a00 */
[----:B------:R-:W2:Y:S08]  /*0040*/  LDC.64 R4, c[0x0][0x388] ;  /* 0x0000e200ff047b82 */ /* 0x000eb00000000a00 */
[----:B------:R-:W3:Y:S08]  /*0050*/  LDC.64 R6, c[0x0][0x390] ;  /* 0x0000e400ff067b82 */ /* 0x000ef00000000a00 */
[----:B------:R-:W4:Y:S01]  /*0060*/  LDC.64 R8, c[0x0][0x398] ;  /* 0x0000e600ff087b82 */ /* 0x000f220000000a00 */
[----:B0-----:R-:W-:-:S04]  /*0070*/  IMAD.WIDE.U32 R2, R11, 0x2, R2 ;  /* 0x000000020b027825 */ /* 0x001fc800078e0002 */
[C---:B--2---:R-:W-:Y:S02]  /*0080*/  IMAD.WIDE.U32 R4, R11.reuse, 0x2, R4 ;  /* 0x000000020b047825 */ /* 0x044fe400078e0004 */
[----:B-1----:R-:W2:Y:S02]  /*0090*/  LDG.E.U16 R2, desc[UR4][R2.64] ;  /* 0x0000000402027981 */ /* 0x002ea4000c1e1500 */
[C---:B---3--:R-:W-:Y:S02]  /*00a0*/  IMAD.WIDE.U32 R6, R11.reuse, 0x2, R6 ;  /* 0x000000020b067825 */ /* 0x048fe400078e0006 */
[----:B------:R-:W2:Y:S04]  /*00b0*/  LDG.E.U16 R5, desc[UR4][R4.64] ;  /* 0x0000000404057981 */ /* 0x000ea8000c1e1500 */
[----:B------:R-:W2:Y:S01]  /*00c0*/  LDG.E.U16 R6, desc[UR4][R6.64] ;  /* 0x0000000406067981 */ /* 0x000ea2000c1e1500 */
[----:B----4-:R-:W-:-:S04]  /*00d0*/  IMAD.WIDE.U32 R8, R11, 0x2, R8 ;  /* 0x000000020b087825 */ /* 0x010fc800078e0008 */
[----:B--2---:R-:W-:-:S05]  /*00e0*/  HFMA2.BF16_V2 R5, R2.H0_H0, R5.H0_H0, R6.H0_H0 ;  /* 0x2000000502057231 */ /* 0x004fca0000240806 */
[----:B------:R-:W-:Y:S01]  /*00f0*/  STG.E.U16 desc[UR4][R8.64], R5 ;  /* 0x0000000508007986 */ /* 0x000fe2000c101504 */
[----:B------:R-:W-:Y:S05]  /*0100*/  EXIT ;  /* 0x000000000000794d */ /* 0x000fea0003800000 */
.L_x_2:
        /* <DEDUP_REMOVED lines=15> */
.L_x_8:


//--------------------- .text._Z15bf16_vector_mulP13__nv_bfloat16S0_S0_ --------------------------
	.section	.text._Z15bf16_vector_mulP13__nv_bfloat16S0_S0_,"ax",@progbits
	.align	128
        .global         _Z15bf16_vector_mulP13__nv_bfloat16S0_S0_
        .type           _Z15bf16_vector_mulP13__nv_bfloat16S0_S0_,@function
        .size           _Z15bf16_vector_mulP13__nv_bfloat16S0_S0_,(.L_x_9 - _Z15bf16_vector_mulP13__nv_bfloat16S0_S0_)
        .other          _Z15bf16_vector_mulP13__nv_bfloat16S0_S0_,@"STO_CUDA_ENTRY STV_DEFAULT"
_Z15bf16_vector_mulP13__nv_bfloat16S0_S0_:
.text._Z15bf16_vector_mulP13__nv_bfloat16S0_S0_:
[----:B------:R-:W-:Y:S01]  /*0000*/  LDC R1, c[0x0][0x37c] ;  /* 0x0000df00ff017b82 */ /* 0x000fe20000000800 */
[----:B------:R-:W0:Y:S07]  /*0010*/  S2R R9, SR_TID.X ;  /* 0x0000000000097919 */ /* 0x000e2e0000002100 */
[----:B------:R-:W0:Y:S01]  /*0020*/  LDC.64 R2, c[0x0][0x380] ;  /* 0x0000e000ff027b82 */ /* 0x000e220000000a00 */
[----:B------:R-:W1:Y:S07]  /*0030*/  LDCU.64 UR4, c[0x0][0x358] ;  /* 0x00006b00ff0477ac */ /* 0x000e6e0008000a00 */
[----:B------:R-:W2:Y:S08]  /*0040*/  LDC.64 R4, c[0x0][0x388] ;  /* 0x0000e200ff047b82 */ /* 0x000eb00000000a00 */
[----:B------:R-:W3:Y:S01]  /*0050*/  LDC.64 R6, c[0x0][0x390] ;  /* 0x0000e400ff067b82 */ /* 0x000ee20000000a00 */
[----:B0-----:R-:W-:-:S04]  /*0060*/  IMAD.WIDE.U32 R2, R9, 0x2, R2 ;  /* 0x0000000209027825 */ /* 0x001fc800078e0002 */
[C---:B--2---:R-:W-:Y:S02]  /*0070*/  IMAD.WIDE.U32 R4, R9.reuse, 0x2, R4 ;  /* 0x0000000209047825 */ /* 0x044fe400078e0004 */
[----:B-1----:R-:W2:Y:S04]  /*0080*/  LDG.E.U16 R2, desc[UR4][R2.64] ;  /* 0x0000000402027981 */ /* 0x002ea8000c1e1500 */
[----:B------:R-:W2:Y:S01]  /*0090*/  LDG.E.U16 R5, desc[UR4][R4.64] ;  /* 0x0000000404057981 */ /* 0x000ea2000c1e1500 */
[----:B---3--:R-:W-:-:S04]  /*00a0*/  IMAD.WIDE.U32 R6, R9, 0x2, R6 ;  /* 0x0000000209067825 */ /* 0x008fc800078e0006 */
[----:B--2---:R-:W-:-:S05]  /*00b0*/  HMUL2.BF16_V2 R5, R2.H0_H0, R5.H0_H0 ;  /* 0x2000000502057232 */ /* 0x004fca0000200800 */
[----:B------:R-:W-:Y:S01]  /*00c0*/  STG.E.U16 desc[UR4][R6.64], R5 ;  /* 0x0000000506007986 */ /* 0x000fe2000c101504 */
[----:B------:R-:W-:Y:S05]  /*00d0*/  EXIT ;  /* 0x000000000000794d */ /* 0x000fea0003800000 */
.L_x_3:
        /* <DEDUP_REMOVED lines=10> */
.L_x_9:


//--------------------- .text._Z10vector_subPsS_S_ --------------------------
	.section	.text._Z10vector_subPsS_S_,"ax",@progbits
	.align	128
        .global         _Z10vector_subPsS_S_
        .type           _Z10vector_subPsS_S_,@function
        .size           _Z10vector_subPsS_S_,(.L_x_10 - _Z10vector_subPsS_S_)
        .other          _Z10vector_subPsS_S_,@"STO_CUDA_ENTRY STV_DEFAULT"
_Z10vector_subPsS_S_:
.text._Z10vector_subPsS_S_:
        /* <DEDUP_REMOVED lines=9> */
[----:B------:R-:W4:Y:S01]  /*0090*/  LDG.E.U16 R2, desc[UR4][R2.64] ;  /* 0x0000000402027981 */ /* 0x000f22000c1e1500 */
[----:B---3--:R-:W-:Y:S01]  /*00a0*/  IMAD.WIDE.U32 R6, R11, 0x2, R6 ;  /* 0x000000020b067825 */ /* 0x008fe200078e0006 */
[----:B--2---:R-:W-:-:S04]  /*00b0*/  IADD3 R9, PT, PT, RZ, -R4, RZ ;  /* 0x80000004ff097210 */ /* 0x004fc80007ffe0ff */
[----:B------:R-:W-:-:S04]  /*00c0*/  PRMT R9, R9, 0x7710, RZ ;  /* 0x0000771009097816 */ /* 0x000fc800000000ff */
[----:B----4-:R-:W-:-:S05]  /*00d0*/  IADD3 R9, PT, PT, R2, R9, RZ ;  /* 0x0000000902097210 */ /* 0x010fca0007ffe0ff */
[----:B------:R-:W-:Y:S01]  /*00e0*/  STG.E.U16 desc[UR4][R6.64], R9 ;  /* 0x0000000906007986 */ /* 0x000fe2000c101504 */
[----:B------:R-:W-:Y:S05]  /*00f0*/  EXIT ;  /* 0x000000000000794d */ /* 0x000fea0003800000 */
.L_x_4:
        /* <DEDUP_REMOVED lines=16> */
.L_x_10:


//--------------------- .text._Z10vector_addPsS_S_ --------------------------
	.section	.text._Z10vector_addPsS_S_,"ax",@progbits
	.align	128
        .global         _Z10vector_addPsS_S_
        .type           _Z10vector_addPsS_S_,@function
        .size           _Z10vector_addPsS_S_,(.L_x_11 - _Z10vector_addPsS_S_)
        .other          _Z10vector_addPsS_S_,@"STO_CUDA_ENTRY STV_DEFAULT"
_Z10vector_addPsS_S_:
.text._Z10vector_addPsS_S_:
        /* <DEDUP_REMOVED lines=10> */
[----:B---3--:R-:W-:Y:S01]  /*00a0*/  IMAD.WIDE.U32 R6, R9, 0x2, R6 ;  /* 0x0000000209067825 */ /* 0x008fe200078e0006 */
[----:B--2---:R-:W-:-:S05]  /*00b0*/  IADD3 R9, PT, PT, R2, R5, RZ ;  /* 0x0000000502097210 */ /* 0x004fca0007ffe0ff */
[----:B------:R-:W-:Y:S01]  /*00c0*/  STG.E.U16 desc[UR4][R6.64], R9 ;  /* 0x0000000906007986 */ /* 0x000fe2000c101504 */
[----:B------:R-:W-:Y:S05]  /*00d0*/  EXIT ;  /* 0x000000000000794d */ /* 0x000fea0003800000 */
.L_x_5:
        /* <DEDUP_REMOVED lines=10> */
.L_x_11:


//--------------------- .nv.shared.reserved.0     --------------------------
	.section	.nv.shared.reserved.0,"aw",@nobits
	.weak		__nv_reservedSMEM_offset_0_alias
	.size		__nv_reservedSMEM_offset_0_alias, 0, 64
	.other		__nv_reservedSMEM_offset_0_alias,@"STO_CUDA_RESERVED_SHARED STV_DEFAULT"
__nv_reservedSMEM_offset_0_alias:
	.zero		0
	.zero		64


//--------------------- .nv.constant0._Z9relu_bf16P13__nv_bfloat16S0_ --------------------------
	.section	.nv.constant0._Z9relu_bf16P13__nv_bfloat16S0_,"a",@progbits
	.sectionflags	@""
	.align	4
.nv.constant0._Z9relu_bf16P13__nv_bfloat16S0_:
	.zero		912


//--------------------- .nv.constant0._Z10relu_int16PsS_ --------------------------
	.section	.nv.constant0._Z10relu_int16PsS_,"a",@progbits
	.sectionflags	@""
	.align	4
.nv.constant0._Z10relu_int16PsS_:
	.zero		912


//--------------------- .nv.constant0._Z8bf16_fmaP13__nv_bfloat16S0_S0_S0_ --------------------------
	.section	.nv.constant0._Z8bf16_fmaP13__nv_bfloat16S0_S0_S0_,"a",@progbits
	.sectionflags	@""
	.align	4
.nv.constant0._Z8bf16_fmaP13__nv_bfloat16S0_S0_S0_:
	.zero		928


//--------------------- .nv.constant0._Z15bf16_vector_mulP13__nv_bfloat16S0_S0_ --------------------------
	.section	.nv.constant0._Z15bf16_vector_mulP13__nv_bfloat16S0_S0_,"a",@progbits
	.sectionflags	@""
	.align	4
.nv.constant0._Z15bf16_vector_mulP13__nv_bfloat16S0_S0_:
	.zero		920


//--------------------- .nv.constant0._Z10vector_subPsS_S_ --------------------------
	.section	.nv.constant0._Z10vector_subPsS_S_,"a",@progbits
	.sectionflags	@""
	.align	4
.nv.constant0._Z10vector_subPsS_S_:
	.zero		920


//--------------------- .nv.constant0._Z10vector_addPsS_S_ --------------------------
	.section	.nv.constant0._Z10vector_addPsS_S_,"a",@progbits
	.sectionflags	@""
	.align	4
.nv.constant0._Z10vector_addPsS_S_:
	.zero		920


//--------------------- SYMBOLS --------------------------

	.type		.nv.reservedSmem.offset0,@object
	.size		.nv.reservedSmem.offset0,0x4
